//
// Generated by NVIDIA NVVM Compiler
//
// Compiler Build ID: CL-36424714
// Cuda compilation tools, release 13.0, V13.0.88
// Based on NVVM 20.0.0
//

.version 9.0
.target sm_100
.address_size 64


.entry _Z7fractaliiiPh(
	.param .u32 _Z7fractaliiiPh_param_0,
	.param .u32 _Z7fractaliiiPh_param_1,
	.param .u32 _Z7fractaliiiPh_param_2,
	.param .u64 .ptr .align 1 _Z7fractaliiiPh_param_3
)
{
	.reg .pred 	%p<6>;
	.reg .b32 	%r<20>;
	.reg .b64 	%rd<21>;
	.reg .b64 	%fd<20>;

	ld.param.u32 	%r7, [_Z7fractaliiiPh_param_0];
	ld.param.u32 	%r5, [_Z7fractaliiiPh_param_1];
	ld.param.u32 	%r6, [_Z7fractaliiiPh_param_2];
	ld.param.u64 	%rd9, [_Z7fractaliiiPh_param_3];
	mov.u32 	%r8, %tid.x;
	add.s32 	%r9, %r7, %r8;
	cvt.u64.u32 	%rd10, %r9;
	mov.u32 	%r10, %ctaid.x;
	mov.u32 	%r11, %ntid.x;
	mul.wide.u32 	%rd11, %r10, %r11;
	add.s64 	%rd1, %rd11, %rd10;
	cvt.s64.s32 	%rd2, %r6;
	or.b64  	%rd12, %rd1, %rd2;
	and.b64  	%rd13, %rd12, -4294967296;
	setp.ne.s64 	%p1, %rd13, 0;
	@%p1 bra 	$L__BB0_2;
	cvt.u32.u64 	%r12, %rd2;
	cvt.u32.u64 	%r13, %rd1;
	div.u32 	%r14, %r13, %r12;
	mul.lo.s32 	%r15, %r14, %r12;
	sub.s32 	%r16, %r13, %r15;
	cvt.u64.u32 	%rd19, %r14;
	cvt.u64.u32 	%rd20, %r16;
	bra.uni 	$L__BB0_3;
$L__BB0_2:
	div.s64 	%rd19, %rd1, %rd2;
	mul.lo.s64 	%rd14, %rd19, %rd2;
	sub.s64 	%rd20, %rd1, %rd14;
$L__BB0_3:
	cvt.u32.u64 	%r1, %rd20;
	cvt.u32.u64 	%r2, %rd19;
	cvt.s64.s32 	%rd15, %r5;
	setp.ge.s64 	%p2, %rd1, %rd15;
	@%p2 bra 	$L__BB0_7;
	cvt.rn.f64.s32 	%fd7, %r6;
	mov.f64 	%fd8, 0d3F789374BC6A7EFA;
	div.rn.f64 	%fd9, %fd8, %fd7;
	cvt.rn.f64.s32 	%fd10, %r2;
	fma.rn.f64 	%fd1, %fd9, %fd10, 0d3FD66DF80D0ED3A5;
	cvt.rn.f64.u32 	%fd11, %r1;
	fma.rn.f64 	%fd2, %fd9, %fd11, 0dBFE557283BC48D74;
	mov.b32 	%r19, 256;
	mov.f64 	%fd18, %fd2;
	mov.f64 	%fd19, %fd1;
$L__BB0_5:
	mul.f64 	%fd12, %fd18, %fd18;
	mul.f64 	%fd13, %fd19, %fd19;
	add.f64 	%fd14, %fd18, %fd18;
	fma.rn.f64 	%fd19, %fd14, %fd19, %fd1;
	sub.f64 	%fd15, %fd12, %fd13;
	add.f64 	%fd18, %fd2, %fd15;
	add.s32 	%r4, %r19, -1;
	setp.gt.u32 	%p3, %r19, 1;
	add.f64 	%fd16, %fd12, %fd13;
	setp.lt.f64 	%p4, %fd16, 0d4014000000000000;
	and.pred  	%p5, %p3, %p4;
	mov.u32 	%r19, %r4;
	@%p5 bra 	$L__BB0_5;
	mad.lo.s32 	%r18, %r6, %r2, %r1;
	cvt.s64.s32 	%rd16, %r18;
	cvta.to.global.u64 	%rd17, %rd9;
	add.s64 	%rd18, %rd17, %rd16;
	st.global.u8 	[%rd18], %r4;
$L__BB0_7:
	ret;

}


// ===== COMPILED SASS (sm_100) =====

	.target	sm_100

	.elftype	@"ET_EXEC"


//--------------------- .note.nv.tkinfo           --------------------------
	.section	.note.nv.tkinfo,"",@"SHT_NOTE"
	.sectionflags	@"SHF_NOTE_NV_TKINFO"
	.tkinfo
        /*0018*/ 	.word	0x00000002
        /*0030*/ 	.string	""
        /*0030*/ 	.string	"ptxas"
        /*0030*/ 	.string	"Cuda compilation tools, release 13.0, V13.0.88"
        /*0030*/ 	.string	"Build cuda_13.0.r13.0/compiler.36424714_0"
        /*0030*/ 	.string	"-arch sm_100 -m 64 "



//--------------------- .note.nv.cuinfo           --------------------------
	.section	.note.nv.cuinfo,"",@"SHT_NOTE"
	.sectionflags	@"SHF_NOTE_NV_CUINFO"
        /*0018*/ 	.short	0x0002
        /*001a*/ 	.short	0x0064
        /*001c*/ 	.short	0x0082
	.zero		2


//--------------------- .nv.info                  --------------------------
	.section	.nv.info,"",@"SHT_CUDA_INFO"
	.align	4


	//----- nvinfo : EIATTR_REGCOUNT
	.align		4
        /*0000*/ 	.byte	0x04, 0x2f
        /*0002*/ 	.short	(.L_1 - .L_0)
	.align		4
.L_0:
        /*0004*/ 	.word	index@(_Z7fractaliiiPh)
        /*0008*/ 	.word	0x00000016


	//----- nvinfo : EIATTR_FRAME_SIZE
	.align		4
.L_1:
        /*000c*/ 	.byte	0x04, 0x11
        /*000e*/ 	.short	(.L_3 - .L_2)
	.align		4
.L_2:
        /*0010*/ 	.word	index@($__internal_1_$__cuda_sm20_div_s64)
        /*0014*/ 	.word	0x00000000


	//----- nvinfo : EIATTR_FRAME_SIZE
	.align		4
.L_3:
        /*0018*/ 	.byte	0x04, 0x11
        /*001a*/ 	.short	(.L_5 - .L_4)
	.align		4
.L_4:
        /*001c*/ 	.word	index@($__internal_0_$__cuda_sm20_div_rn_f64_full)
        /*0020*/ 	.word	0x00000000


	//----- nvinfo : EIATTR_FRAME_SIZE
	.align		4
.L_5:
        /*0024*/ 	.byte	0x04, 0x11
        /*0026*/ 	.short	(.L_7 - .L_6)
	.align		4
.L_6:
        /*0028*/ 	.word	index@(_Z7fractaliiiPh)
        /*002c*/ 	.word	0x00000000


	//----- nvinfo : EIATTR_MIN_STACK_SIZE
	.align		4
.L_7:
        /*0030*/ 	.byte	0x04, 0x12
        /*0032*/ 	.short	(.L_9 - .L_8)
	.align		4
.L_8:
        /*0034*/ 	.word	index@(_Z7fractaliiiPh)
        /*0038*/ 	.word	0x00000000
.L_9:


//--------------------- .nv.compat                --------------------------
	.section	.nv.compat,"",@"SHT_CUDA_COMPAT_INFO"
	.align	4
        /*0000*/ 	.byte	0x02, 0x09, 0x00, 0x00, 0x02, 0x02, 0x01, 0x00, 0x02, 0x05, 0x05, 0x00, 0x03, 0x07, 0x01, 0x01
        /*0010*/ 	.byte	0x02, 0x03, 0x00, 0x00, 0x02, 0x06, 0x01, 0x00, 0x04, 0x0b, 0x08, 0x00, 0x01, 0x00, 0x00, 0x00
        /*0020*/ 	.byte	0x00, 0x00, 0x00, 0x00


//--------------------- .nv.info._Z7fractaliiiPh  --------------------------
	.section	.nv.info._Z7fractaliiiPh,"",@"SHT_CUDA_INFO"
	.sectionflags	@""
	.align	4


	//----- nvinfo : EIATTR_CUDA_API_VERSION
	.align		4
        /*0000*/ 	.byte	0x04, 0x37
        /*0002*/ 	.short	(.L_11 - .L_10)
.L_10:
        /*0004*/ 	.word	0x00000082


	//----- nvinfo : EIATTR_KPARAM_INFO
	.align		4
.L_11:
        /*0008*/ 	.byte	0x04, 0x17
        /*000a*/ 	.short	(.L_13 - .L_12)
.L_12:
        /*000c*/ 	.word	0x00000000
        /*0010*/ 	.short	0x0003
        /*0012*/ 	.short	0x0010
        /*0014*/ 	.byte	0x00, 0xf5, 0x21, 0x00


	//----- nvinfo : EIATTR_KPARAM_INFO
	.align		4
.L_13:
        /*0018*/ 	.byte	0x04, 0x17
        /*001a*/ 	.short	(.L_15 - .L_14)
.L_14:
        /*001c*/ 	.word	0x00000000
        /*0020*/ 	.short	0x0002
        /*0022*/ 	.short	0x0008
        /*0024*/ 	.byte	0x00, 0xf0, 0x11, 0x00


	//----- nvinfo : EIATTR_KPARAM_INFO
	.align		4
.L_15:
        /*0028*/ 	.byte	0x04, 0x17
        /*002a*/ 	.short	(.L_17 - .L_16)
.L_16:
        /*002c*/ 	.word	0x00000000
        /*0030*/ 	.short	0x0001
        /*0032*/ 	.short	0x0004
        /*0034*/ 	.byte	0x00, 0xf0, 0x11, 0x00


	//----- nvinfo : EIATTR_KPARAM_INFO
	.align		4
.L_17:
        /*0038*/ 	.byte	0x04, 0x17
        /*003a*/ 	.short	(.L_19 - .L_18)
.L_18:
        /*003c*/ 	.word	0x00000000
        /*0040*/ 	.short	0x0000
        /*0042*/ 	.short	0x0000
        /*0044*/ 	.byte	0x00, 0xf0, 0x11, 0x00


	//----- nvinfo : EIATTR_SPARSE_MMA_MASK
	.align		4
.L_19:
        /*0048*/ 	.byte	0x03, 0x50
        /*004a*/ 	.short	0x0000


	//----- nvinfo : EIATTR_MAXREG_COUNT
	.align		4
        /*004c*/ 	.byte	0x03, 0x1b
        /*004e*/ 	.short	0x00ff


	//----- nvinfo : EIATTR_MERCURY_ISA_VERSION
	.align		4
        /*0050*/ 	.byte	0x03, 0x5f
        /*0052*/ 	.short	0x0101


	//----- nvinfo : EIATTR_VRC_CTA_INIT_COUNT
	.align		4
        /*0054*/ 	.byte	0x02, 0x4a
	.zero		1
	.zero		1


	//----- nvinfo : EIATTR_EXIT_INSTR_OFFSETS
	.align		4
        /*0058*/ 	.byte	0x04, 0x1c
        /*005a*/ 	.short	(.L_21 - .L_20)


	//   ....[0]....
.L_20:
        /*005c*/ 	.word	0x00000300


	//   ....[1]....
        /*0060*/ 	.word	0x00000690


	//----- nvinfo : EIATTR_CRS_STACK_SIZE
	.align		4
.L_21:
        /*0064*/ 	.byte	0x04, 0x1e
        /*0066*/ 	.short	(.L_23 - .L_22)
.L_22:
        /*0068*/ 	.word	0x00000000


	//----- nvinfo : EIATTR_CBANK_PARAM_SIZE
	.align		4
.L_23:
        /*006c*/ 	.byte	0x03, 0x19
        /*006e*/ 	.short	0x0018


	//----- nvinfo : EIATTR_PARAM_CBANK
	.align		4
        /*0070*/ 	.byte	0x04, 0x0a
        /*0072*/ 	.short	(.L_25 - .L_24)
	.align		4
.L_24:
        /*0074*/ 	.word	index@(.nv.constant0._Z7fractaliiiPh)
        /*0078*/ 	.short	0x0380
        /*007a*/ 	.short	0x0018


	//----- nvinfo : EIATTR_SW_WAR
	.align		4
.L_25:
        /*007c*/ 	.byte	0x04, 0x36
        /*007e*/ 	.short	(.L_27 - .L_26)
.L_26:
        /*0080*/ 	.word	0x00000008
.L_27:


//--------------------- .nv.callgraph             --------------------------
	.section	.nv.callgraph,"",@"SHT_CUDA_CALLGRAPH"
	.align	4
	.sectionentsize	8
	.align		4
        /*0000*/ 	.word	0x00000000
	.align		4
        /*0004*/ 	.word	0xffffffff
	.align		4
        /*0008*/ 	.word	0x00000000
	.align		4
        /*000c*/ 	.word	0xfffffffe
	.align		4
        /*0010*/ 	.word	0x00000000
	.align		4
        /*0014*/ 	.word	0xfffffffd
	.align		4
        /*0018*/ 	.word	0x00000000
	.align		4
        /*001c*/ 	.word	0xfffffffc


//--------------------- .text._Z7fractaliiiPh     --------------------------
	.section	.text._Z7fractaliiiPh,"ax",@progbits
	.align	128
.text._Z7fractaliiiPh:
        .type           _Z7fractaliiiPh,@function
        .size           _Z7fractaliiiPh,(.L_x_12 - _Z7fractaliiiPh)
        .other          _Z7fractaliiiPh,@"STO_CUDA_ENTRY STV_DEFAULT"
_Z7fractaliiiPh:
[----:B------:R-:W-:Y:S01]  /*0000*/  LDC R1, c[0x0][0x37c] ;  /* 0x0000df00ff017b82 */ /* 0x000fe20000000800 */
[----:B------:R-:W0:Y:S07]  /*0010*/  S2R R2, SR_TID.X ;  /* 0x0000000000027919 */ /* 0x000e2e0000002100 */
[----:B------:R-:W1:Y:S01]  /*0020*/  S2UR UR4, SR_CTAID.X ;  /* 0x00000000000479c3 */ /* 0x000e620000002500 */
[----:B------:R-:W0:Y:S01]  /*0030*/  LDCU UR5, c[0x0][0x380] ;  /* 0x00007000ff0577ac */ /* 0x000e220008000800 */
[----:B------:R-:W-:Y:S01]  /*0040*/  IMAD.MOV.U32 R3, RZ, RZ, RZ ;  /* 0x000000ffff037224 */ /* 0x000fe200078e00ff */
[----:B------:R-:W-:Y:S01]  /*0050*/  BSSY.RECONVERGENT B0, `(.L_x_0) ;  /* 0x0000026000007945 */ /* 0x000fe20003800200 */
[----:B------:R-:W2:Y:S04]  /*0060*/  LDCU UR6, c[0x0][0x388] ;  /* 0x00007100ff0677ac */ /* 0x000ea80008000800 */
[----:B------:R-:W1:Y:S01]  /*0070*/  LDC R5, c[0x0][0x360] ;  /* 0x0000d800ff057b82 */ /* 0x000e620000000800 */
[----:B--2---:R-:W-:-:S05]  /*0080*/  IMAD.U32 R12, RZ, RZ, UR6 ;  /* 0x00000006ff0c7e24 */ /* 0x004fca000f8e00ff */
[----:B------:R-:W-:Y:S01]  /*0090*/  SHF.R.S32.HI R7, RZ, 0x1f, R12 ;  /* 0x0000001fff077819 */ /* 0x000fe2000001140c */
[----:B0-----:R-:W-:-:S04]  /*00a0*/  VIADD R2, R2, UR5 ;  /* 0x0000000502027c36 */ /* 0x001fc80008000000 */
[----:B-1----:R-:W-:-:S05]  /*00b0*/  IMAD.WIDE.U32 R2, R5, UR4, R2 ;  /* 0x0000000405027c25 */ /* 0x002fca000f8e0002 */
[----:B------:R-:W-:-:S04]  /*00c0*/  LOP3.LUT R0, R3, R7, RZ, 0xfc, !PT ;  /* 0x0000000703007212 */ /* 0x000fc800078efcff */
[----:B------:R-:W-:-:S13]  /*00d0*/  ISETP.NE.U32.AND P0, PT, R0, RZ, PT ;  /* 0x000000ff0000720c */ /* 0x000fda0003f05070 */
[----:B------:R-:W-:Y:S05]  /*00e0*/  @P0 BRA `(.L_x_1) ;  /* 0x0000000000540947 */ /* 0x000fea0003800000 */
[----:B------:R-:W0:Y:S01]  /*00f0*/  I2F.U32.RP R0, R12 ;  /* 0x0000000c00007306 */ /* 0x000e220000209000 */
[----:B------:R-:W-:-:S07]  /*0100*/  ISETP.NE.U32.AND P2, PT, R12, RZ, PT ;  /* 0x000000ff0c00720c */ /* 0x000fce0003f45070 */
[----:B0-----:R-:W0:Y:S02]  /*0110*/  MUFU.RCP R0, R0 ;  /* 0x0000000000007308 */ /* 0x001e240000001000 */
[----:B0-----:R-:W-:-:S06]  /*0120*/  VIADD R4, R0, 0xffffffe ;  /* 0x0ffffffe00047836 */ /* 0x001fcc0000000000 */
[----:B------:R0:W1:Y:S02]  /*0130*/  F2I.FTZ.U32.TRUNC.NTZ R5, R4 ;  /* 0x0000000400057305 */ /* 0x000064000021f000 */
[----:B0-----:R-:W-:Y:S02]  /*0140*/  HFMA2 R4, -RZ, RZ, 0, 0 ;  /* 0x00000000ff047431 */ /* 0x001fe400000001ff */
[----:B-1----:R-:W-:-:S04]  /*0150*/  IMAD.MOV R7, RZ, RZ, -R5 ;  /* 0x000000ffff077224 */ /* 0x002fc800078e0a05 */
[----:B------:R-:W-:-:S04]  /*0160*/  IMAD R7, R7, R12, RZ ;  /* 0x0000000c07077224 */ /* 0x000fc800078e02ff */
[----:B------:R-:W-:-:S06]  /*0170*/  IMAD.HI.U32 R5, R5, R7, R4 ;  /* 0x0000000705057227 */ /* 0x000fcc00078e0004 */
[----:B------:R-:W-:-:S04]  /*0180*/  IMAD.HI.U32 R0, R5, R2, RZ ;  /* 0x0000000205007227 */ /* 0x000fc800078e00ff */
[----:B------:R-:W-:-:S04]  /*0190*/  IMAD.MOV R5, RZ, RZ, -R0 ;  /* 0x000000ffff057224 */ /* 0x000fc800078e0a00 */
[----:B------:R-:W-:-:S05]  /*01a0*/  IMAD R5, R12, R5, R2 ;  /* 0x000000050c057224 */ /* 0x000fca00078e0202 */
[----:B------:R-:W-:-:S13]  /*01b0*/  ISETP.GE.U32.AND P0, PT, R5, R12, PT ;  /* 0x0000000c0500720c */ /* 0x000fda0003f06070 */
[----:B------:R-:W-:Y:S02]  /*01c0*/  @P0 IMAD.IADD R5, R5, 0x1, -R12 ;  /* 0x0000000105050824 */ /* 0x000fe400078e0a0c */
[----:B------:R-:W-:-:S03]  /*01d0*/  @P0 VIADD R0, R0, 0x1 ;  /* 0x0000000100000836 */ /* 0x000fc60000000000 */
[----:B------:R-:W-:-:S13]  /*01e0*/  ISETP.GE.U32.AND P1, PT, R5, R12, PT ;  /* 0x0000000c0500720c */ /* 0x000fda0003f26070 */
[----:B------:R-:W-:Y:S01]  /*01f0*/  @P1 VIADD R0, R0, 0x1 ;  /* 0x0000000100001836 */ /* 0x000fe20000000000 */
[----:B------:R-:W-:-:S04]  /*0200*/  @!P2 LOP3.LUT R0, RZ, R12, RZ, 0x33, !PT ;  /* 0x0000000cff00a212 */ /* 0x000fc800078e33ff */
[----:B------:R-:W-:-:S05]  /*0210*/  IADD3 R5, PT, PT, -R0, RZ, RZ ;  /* 0x000000ff00057210 */ /* 0x000fca0007ffe1ff */
[----:B------:R-:W-:Y:S01]  /*0220*/  IMAD R5, R12, R5, R2 ;  /* 0x000000050c057224 */ /* 0x000fe200078e0202 */
[----:B------:R-:W-:Y:S06]  /*0230*/  BRA `(.L_x_2) ;  /* 0x00000000001c7947 */ /* 0x000fec0003800000 */
.L_x_1:
[----:B------:R-:W-:-:S07]  /*0240*/  MOV R0, 0x260 ;  /* 0x0000026000007802 */ /* 0x000fce0000000f00 */
[----:B------:R-:W-:Y:S05]  /*0250*/  CALL.REL.NOINC `($__internal_1_$__cuda_sm20_div_s64) ;  /* 0x0000000800507944 */ /* 0x000fea0003c00000 */
[----:B------:R-:W0:Y:S01]  /*0260*/  LDCU UR4, c[0x0][0x388] ;  /* 0x00007100ff0477ac */ /* 0x000e220008000800 */
[--C-:B------:R-:W-:Y:S02]  /*0270*/  IMAD.MOV R5, RZ, RZ, -R6.reuse ;  /* 0x000000ffff057224 */ /* 0x100fe400078e0a06 */
[----:B------:R-:W-:Y:S02]  /*0280*/  IMAD.MOV.U32 R0, RZ, RZ, R6 ;  /* 0x000000ffff007224 */ /* 0x000fe400078e0006 */
[----:B0-----:R-:W-:-:S04]  /*0290*/  IMAD.U32 R12, RZ, RZ, UR4 ;  /* 0x00000004ff0c7e24 */ /* 0x001fc8000f8e00ff */
[----:B------:R-:W-:-:S07]  /*02a0*/  IMAD R5, R5, R12, R2 ;  /* 0x0000000c05057224 */ /* 0x000fce00078e0202 */
.L_x_2:
[----:B------:R-:W-:Y:S05]  /*02b0*/  BSYNC.RECONVERGENT B0 ;  /* 0x0000000000007941 */ /* 0x000fea0003800200 */
.L_x_0:
[----:B------:R-:W0:Y:S02]  /*02c0*/  LDCU UR5, c[0x0][0x384] ;  /* 0x00007080ff0577ac */ /* 0x000e240008000800 */
[----:B0-----:R-:W-:Y:S02]  /*02d0*/  USHF.R.S32.HI UR4, URZ, 0x1f, UR5 ;  /* 0x0000001fff047899 */ /* 0x001fe40008011405 */
[----:B------:R-:W-:-:S04]  /*02e0*/  ISETP.GE.U32.AND P0, PT, R2, UR5, PT ;  /* 0x0000000502007c0c */ /* 0x000fc8000bf06070 */
[----:B------:R-:W-:-:S13]  /*02f0*/  ISETP.GE.AND.EX P0, PT, R3, UR4, PT, P0 ;  /* 0x0000000403007c0c */ /* 0x000fda000bf06300 */
[----:B------:R-:W-:Y:S05]  /*0300*/  @P0 EXIT ;  /* 0x000000000000094d */ /* 0x000fea0003800000 */
[----:B------:R-:W0:Y:S01]  /*0310*/  I2F.F64 R6, R12 ;  /* 0x0000000c00067312 */ /* 0x000e220000201c00 */
[----:B------:R-:W-:Y:S01]  /*0320*/  IMAD.MOV.U32 R2, RZ, RZ, 0x1 ;  /* 0x00000001ff027424 */ /* 0x000fe200078e00ff */
[----:B------:R-:W-:Y:S01]  /*0330*/  UMOV UR4, 0xbc6a7efa ;  /* 0xbc6a7efa00047882 */ /* 0x000fe20000000000 */
[----:B------:R-:W-:Y:S01]  /*0340*/  UMOV UR5, 0x3f789374 ;  /* 0x3f78937400057882 */ /* 0x000fe20000000000 */
[----:B------:R-:W-:Y:S04]  /*0350*/  BSSY.RECONVERGENT B0, `(.L_x_3) ;  /* 0x0000011000007945 */ /* 0x000fe80003800200 */
[----:B0-----:R-:W0:Y:S02]  /*0360*/  MUFU.RCP64H R3, R7 ;  /* 0x0000000700037308 */ /* 0x001e240000001800 */
[----:B0-----:R-:W-:-:S08]  /*0370*/  DFMA R8, -R6, R2, 1 ;  /* 0x3ff000000608742b */ /* 0x001fd00000000102 */
[----:B------:R-:W-:-:S08]  /*0380*/  DFMA R8, R8, R8, R8 ;  /* 0x000000080808722b */ /* 0x000fd00000000008 */
[----:B------:R-:W-:-:S08]  /*0390*/  DFMA R8, R2, R8, R2 ;  /* 0x000000080208722b */ /* 0x000fd00000000002 */
[----:B------:R-:W-:-:S08]  /*03a0*/  DFMA R2, -R6, R8, 1 ;  /* 0x3ff000000602742b */ /* 0x000fd00000000108 */
[----:B------:R-:W-:-:S08]  /*03b0*/  DFMA R2, R8, R2, R8 ;  /* 0x000000020802722b */ /* 0x000fd00000000008 */
[----:B------:R-:W-:-:S08]  /*03c0*/  DMUL R8, R2, UR4 ;  /* 0x0000000402087c28 */ /* 0x000fd00008000000 */
[----:B------:R-:W-:-:S08]  /*03d0*/  DFMA R10, -R6, R8, UR4 ;  /* 0x00000004060a7e2b */ /* 0x000fd00008000108 */
[----:B------:R-:W-:-:S10]  /*03e0*/  DFMA R2, R2, R10, R8 ;  /* 0x0000000a0202722b */ /* 0x000fd40000000008 */
[----:B------:R-:W-:-:S05]  /*03f0*/  FFMA R4, RZ, R7, R3 ;  /* 0x00000007ff047223 */ /* 0x000fca0000000003 */
[----:B------:R-:W-:-:S13]  /*0400*/  FSETP.GT.AND P0, PT, |R4|, 1.469367938527859385e-39, PT ;  /* 0x001000000400780b */ /* 0x000fda0003f04200 */
[----:B------:R-:W-:Y:S05]  /*0410*/  @P0 BRA `(.L_x_4) ;  /* 0x0000000000100947 */ /* 0x000fea0003800000 */
[----:B------:R-:W-:-:S07]  /*0420*/  MOV R4, 0x440 ;  /* 0x0000044000047802 */ /* 0x000fce0000000f00 */
[----:B------:R-:W-:Y:S05]  /*0430*/  CALL.REL.NOINC `($__internal_0_$__cuda_sm20_div_rn_f64_full) ;  /* 0x0000000000987944 */ /* 0x000fea0003c00000 */
[----:B------:R-:W-:Y:S01]  /*0440*/  MOV R2, R12 ;  /* 0x0000000c00027202 */ /* 0x000fe20000000f00 */
[----:B------:R-:W-:-:S07]  /*0450*/  IMAD.MOV.U32 R3, RZ, RZ, R13 ;  /* 0x000000ffff037224 */ /* 0x000fce00078e000d */
.L_x_4:
[----:B------:R-:W-:Y:S05]  /*0460*/  BSYNC.RECONVERGENT B0 ;  /* 0x0000000000007941 */ /* 0x000fea0003800200 */
.L_x_3:
[----:B------:R-:W0:Y:S01]  /*0470*/  I2F.F64.U32 R6, R5 ;  /* 0x0000000500067312 */ /* 0x000e220000201800 */
[----:B------:R-:W-:Y:S01]  /*0480*/  UMOV UR6, 0xd0ed3a5 ;  /* 0x0d0ed3a500067882 */ /* 0x000fe20000000000 */
[----:B------:R-:W-:Y:S01]  /*0490*/  UMOV UR7, 0x3fd66df8 ;  /* 0x3fd66df800077882 */ /* 0x000fe20000000000 */
[----:B------:R-:W-:Y:S01]  /*04a0*/  UMOV UR4, 0x3bc48d74 ;  /* 0x3bc48d7400047882 */ /* 0x000fe20000000000 */
[----:B------:R-:W-:Y:S01]  /*04b0*/  UMOV UR5, 0x3fe55728 ;  /* 0x3fe5572800057882 */ /* 0x000fe20000000000 */
[----:B------:R-:W-:Y:S01]  /*04c0*/  BSSY.RECONVERGENT B0, `(.L_x_5) ;  /* 0x0000016000007945 */ /* 0x000fe20003800200 */
[----:B------:R-:W-:Y:S02]  /*04d0*/  IMAD.MOV.U32 R4, RZ, RZ, 0x100 ;  /* 0x00000100ff047424 */ /* 0x000fe400078e00ff */
[----:B------:R-:W1:Y:S01]  /*04e0*/  I2F.F64 R8, R0 ;  /* 0x0000000000087312 */ /* 0x000e620000201c00 */
[-C--:B0-----:R-:W-:Y:S01]  /*04f0*/  DFMA R6, R6, R2.reuse, -UR4 ;  /* 0x8000000406067e2b */ /* 0x081fe20008000002 */
[----:B------:R-:W0:Y:S01]  /*0500*/  LDCU.64 UR4, c[0x0][0x358] ;  /* 0x00006b00ff0477ac */ /* 0x000e220008000a00 */
[----:B-1----:R-:W-:-:S08]  /*0510*/  DFMA R14, R8, R2, UR6 ;  /* 0x00000006080e7e2b */ /* 0x002fd00008000002 */
[----:B------:R-:W-:Y:S02]  /*0520*/  IMAD.MOV.U32 R2, RZ, RZ, R6 ;  /* 0x000000ffff027224 */ /* 0x000fe400078e0006 */
[----:B------:R-:W-:Y:S01]  /*0530*/  IMAD.MOV.U32 R3, RZ, RZ, R7 ;  /* 0x000000ffff037224 */ /* 0x000fe200078e0007 */
[----:B------:R-:W-:Y:S01]  /*0540*/  MOV R8, R14 ;  /* 0x0000000e00087202 */ /* 0x000fe20000000f00 */
[----:B0-----:R-:W-:-:S07]  /*0550*/  IMAD.MOV.U32 R9, RZ, RZ, R15 ;  /* 0x000000ffff097224 */ /* 0x001fce00078e000f */
.L_x_6:
[----:B------:R-:W-:Y:S01]  /*0560*/  DMUL R10, R8, R8 ;  /* 0x00000008080a7228 */ /* 0x000fe20000000000 */
[C---:B------:R-:W-:Y:S01]  /*0570*/  ISETP.GT.U32.AND P1, PT, R4.reuse, 0x1, PT ;  /* 0x000000010400780c */ /* 0x040fe20003f24070 */
[----:B------:R-:W-:-:S06]  /*0580*/  VIADD R4, R4, 0xffffffff ;  /* 0xffffffff04047836 */ /* 0x000fcc0000000000 */
[CCC-:B------:R-:W-:Y:S02]  /*0590*/  DFMA R12, R2.reuse, R2.reuse, -R10.reuse ;  /* 0x00000002020c722b */ /* 0x1c0fe4000000080a */
[C---:B------:R-:W-:Y:S02]  /*05a0*/  DFMA R10, R2.reuse, R2, R10 ;  /* 0x00000002020a722b */ /* 0x040fe4000000000a */
[----:B------:R-:W-:-:S04]  /*05b0*/  DADD R2, R2, R2 ;  /* 0x0000000002027229 */ /* 0x000fc80000000002 */
[----:B------:R-:W-:Y:S02]  /*05c0*/  DADD R12, R6, R12 ;  /* 0x00000000060c7229 */ /* 0x000fe4000000000c */
[----:B------:R-:W-:Y:S02]  /*05d0*/  DSETP.GEU.AND P0, PT, R10, 5, PT ;  /* 0x401400000a00742a */ /* 0x000fe40003f0e000 */
[----:B------:R-:W-:-:S06]  /*05e0*/  DFMA R8, R2, R8, R14 ;  /* 0x000000080208722b */ /* 0x000fcc000000000e */
[----:B------:R-:W-:Y:S02]  /*05f0*/  IMAD.MOV.U32 R2, RZ, RZ, R12 ;  /* 0x000000ffff027224 */ /* 0x000fe400078e000c */
[----:B------:R-:W-:-:S04]  /*0600*/  IMAD.MOV.U32 R3, RZ, RZ, R13 ;  /* 0x000000ffff037224 */ /* 0x000fc800078e000d */
[----:B------:R-:W-:Y:S05]  /*0610*/  @!P0 BRA P1, `(.L_x_6) ;  /* 0xfffffffc00d08947 */ /* 0x000fea000083ffff */
[----:B------:R-:W-:Y:S05]  /*0620*/  BSYNC.RECONVERGENT B0 ;  /* 0x0000000000007941 */ /* 0x000fea0003800200 */
.L_x_5:
[----:B------:R-:W0:Y:S01]  /*0630*/  LDCU UR8, c[0x0][0x388] ;  /* 0x00007100ff0877ac */ /* 0x000e220008000800 */
[----:B------:R-:W1:Y:S01]  /*0640*/  LDCU.64 UR6, c[0x0][0x390] ;  /* 0x00007200ff0677ac */ /* 0x000e620008000a00 */
[----:B0-----:R-:W-:-:S05]  /*0650*/  IMAD R0, R0, UR8, R5 ;  /* 0x0000000800007c24 */ /* 0x001fca000f8e0205 */
[----:B-1----:R-:W-:-:S04]  /*0660*/  IADD3 R2, P0, PT, R0, UR6, RZ ;  /* 0x0000000600027c10 */ /* 0x002fc8000ff1e0ff */
[----:B------:R-:W-:-:S05]  /*0670*/  LEA.HI.X.SX32 R3, R0, UR7, 0x1, P0 ;  /* 0x0000000700037c11 */ /* 0x000fca00080f0eff */
[----:B------:R-:W-:Y:S01]  /*0680*/  STG.E.U8 desc[UR4][R2.64], R4 ;  /* 0x0000000402007986 */ /* 0x000fe2000c101104 */
[----:B------:R-:W-:Y:S05]  /*0690*/  EXIT ;  /* 0x000000000000794d */ /* 0x000fea0003800000 */
        .weak           $__internal_0_$__cuda_sm20_div_rn_f64_full
        .type           $__internal_0_$__cuda_sm20_div_rn_f64_full,@function
        .size           $__internal_0_$__cuda_sm20_div_rn_f64_full,($__internal_1_$__cuda_sm20_div_s64 - $__internal_0_$__cuda_sm20_div_rn_f64_full)
$__internal_0_$__cuda_sm20_div_rn_f64_full:
[C---:B------:R-:W-:Y:S01]  /*06a0*/  FSETP.GEU.AND P0, PT, |R7|.reuse, 1.469367938527859385e-39, PT ;  /* 0x001000000700780b */ /* 0x040fe20003f0e200 */
[----:B------:R-:W-:Y:S01]  /*06b0*/  IMAD.MOV.U32 R8, RZ, RZ, 0x1 ;  /* 0x00000001ff087424 */ /* 0x000fe200078e00ff */
[C---:B------:R-:W-:Y:S01]  /*06c0*/  LOP3.LUT R2, R7.reuse, 0x800fffff, RZ, 0xc0, !PT ;  /* 0x800fffff07027812 */ /* 0x040fe200078ec0ff */
[----:B------:R-:W-:Y:S01]  /*06d0*/  IMAD.MOV.U32 R12, RZ, RZ, 0x1ca00000 ;  /* 0x1ca00000ff0c7424 */ /* 0x000fe200078e00ff */
[----:B------:R-:W-:Y:S01]  /*06e0*/  LOP3.LUT R13, R7, 0x7ff00000, RZ, 0xc0, !PT ;  /* 0x7ff00000070d7812 */ /* 0x000fe200078ec0ff */
[----:B------:R-:W-:Y:S01]  /*06f0*/  IMAD.MOV.U32 R19, RZ, RZ, 0x3f700000 ;  /* 0x3f700000ff137424 */ /* 0x000fe200078e00ff */
[----:B------:R-:W-:Y:S01]  /*0700*/  LOP3.LUT R3, R2, 0x3ff00000, RZ, 0xfc, !PT ;  /* 0x3ff0000002037812 */ /* 0x000fe200078efcff */
[----:B------:R-:W-:Y:S01]  /*0710*/  BSSY.RECONVERGENT B1, `(.L_x_7) ;  /* 0x0000045000017945 */ /* 0x000fe20003800200 */
[----:B------:R-:W-:Y:S02]  /*0720*/  MOV R2, R6 ;  /* 0x0000000600027202 */ /* 0x000fe40000000f00 */
[----:B------:R-:W-:-:S02]  /*0730*/  ISETP.LE.U32.AND P1, PT, R13, 0x3f700000, PT ;  /* 0x3f7000000d00780c */ /* 0x000fc40003f23070 */
[----:B------:R-:W-:Y:S01]  /*0740*/  MOV R18, R13 ;  /* 0x0000000d00127202 */ /* 0x000fe20000000f00 */
[----:B------:R-:W-:Y:S01]  /*0750*/  @!P0 DMUL R2, R6, 8.98846567431157953865e+307 ;  /* 0x7fe0000006028828 */ /* 0x000fe20000000000 */
[----:B------:R-:W-:Y:S01]  /*0760*/  SEL R14, R12, 0x63400000, !P1 ;  /* 0x634000000c0e7807 */ /* 0x000fe20004800000 */
[----:B------:R-:W-:-:S04]  /*0770*/  VIADD R13, R19, 0xffffffff ;  /* 0xffffffff130d7836 */ /* 0x000fc80000000000 */
[----:B------:R-:W0:Y:S04]  /*0780*/  MUFU.RCP64H R9, R3 ;  /* 0x0000000300097308 */ /* 0x000e280000001800 */
[----:B------:R-:W-:Y:S02]  /*0790*/  @!P0 LOP3.LUT R18, R3, 0x7ff00000, RZ, 0xc0, !PT ;  /* 0x7ff0000003128812 */ /* 0x000fe400078ec0ff */
[----:B------:R-:W-:-:S03]  /*07a0*/  ISETP.GT.U32.AND P0, PT, R13, 0x7feffffe, PT ;  /* 0x7feffffe0d00780c */ /* 0x000fc60003f04070 */
[----:B------:R-:W-:-:S05]  /*07b0*/  VIADD R13, R18, 0xffffffff ;  /* 0xffffffff120d7836 */ /* 0x000fca0000000000 */
[----:B------:R-:W-:Y:S01]  /*07c0*/  ISETP.GT.U32.OR P0, PT, R13, 0x7feffffe, P0 ;  /* 0x7feffffe0d00780c */ /* 0x000fe20000704470 */
[----:B0-----:R-:W-:-:S08]  /*07d0*/  DFMA R10, R8, -R2, 1 ;  /* 0x3ff00000080a742b */ /* 0x001fd00000000802 */
[----:B------:R-:W-:-:S08]  /*07e0*/  DFMA R10, R10, R10, R10 ;  /* 0x0000000a0a0a722b */ /* 0x000fd0000000000a */
[----:B------:R-:W-:-:S08]  /*07f0*/  DFMA R10, R8, R10, R8 ;  /* 0x0000000a080a722b */ /* 0x000fd00000000008 */
[----:B------:R-:W-:-:S08]  /*0800*/  DFMA R8, R10, -R2, 1 ;  /* 0x3ff000000a08742b */ /* 0x000fd00000000802 */
[----:B------:R-:W-:Y:S01]  /*0810*/  DFMA R10, R10, R8, R10 ;  /* 0x000000080a0a722b */ /* 0x000fe2000000000a */
[----:B------:R-:W-:Y:S01]  /*0820*/  LOP3.LUT R9, R14, 0x89374, RZ, 0xfc, !PT ;  /* 0x000893740e097812 */ /* 0x000fe200078efcff */
[----:B------:R-:W-:-:S06]  /*0830*/  IMAD.MOV.U32 R8, RZ, RZ, -0x43958106 ;  /* 0xbc6a7efaff087424 */ /* 0x000fcc00078e00ff */
[----:B------:R-:W-:-:S08]  /*0840*/  DMUL R14, R10, R8 ;  /* 0x000000080a0e7228 */ /* 0x000fd00000000000 */
[----:B------:R-:W-:-:S08]  /*0850*/  DFMA R16, R14, -R2, R8 ;  /* 0x800000020e10722b */ /* 0x000fd00000000008 */
[----:B------:R-:W-:Y:S01]  /*0860*/  DFMA R10, R10, R16, R14 ;  /* 0x000000100a0a722b */ /* 0x000fe2000000000e */
[----:B------:R-:W-:Y:S10]  /*0870*/  @P0 BRA `(.L_x_8) ;  /* 0x0000000000740947 */ /* 0x000ff40003800000 */
[----:B------:R-:W-:Y:S01]  /*0880*/  LOP3.LUT R15, R7, 0x7ff00000, RZ, 0xc0, !PT ;  /* 0x7ff00000070f7812 */ /* 0x000fe200078ec0ff */
[----:B------:R-:W-:-:S03]  /*0890*/  IMAD.MOV.U32 R13, RZ, RZ, 0x3f700000 ;  /* 0x3f700000ff0d7424 */ /* 0x000fc600078e00ff */
[----:B------:R-:W-:Y:S01]  /*08a0*/  ISETP.LE.U32.AND P0, PT, R15, 0x3f700000, PT ;  /* 0x3f7000000f00780c */ /* 0x000fe20003f03070 */
[----:B------:R-:W-:-:S03]  /*08b0*/  IMAD.MOV R14, RZ, RZ, -R15 ;  /* 0x000000ffff0e7224 */ /* 0x000fc600078e0a0f */
[----:B------:R-:W-:Y:S02]  /*08c0*/  SEL R12, R12, 0x63400000, !P0 ;  /* 0x634000000c0c7807 */ /* 0x000fe40004000000 */
[----:B------:R-:W-:Y:S01]  /*08d0*/  VIADDMNMX R13, R14, R13, 0xb9600000, !PT ;  /* 0xb96000000e0d7446 */ /* 0x000fe2000780010d */
[----:B------:R-:W-:-:S03]  /*08e0*/  IMAD.MOV.U32 R14, RZ, RZ, RZ ;  /* 0x000000ffff0e7224 */ /* 0x000fc600078e00ff */
[----:B------:R-:W-:-:S04]  /*08f0*/  VIMNMX R13, PT, PT, R13, 0x46a00000, PT ;  /* 0x46a000000d0d7848 */ /* 0x000fc80003fe0100 */
[----:B------:R-:W-:-:S05]  /*0900*/  IADD3 R16, PT, PT, R13, -R12, RZ ;  /* 0x8000000c0d107210 */ /* 0x000fca0007ffe0ff */
[----:B------:R-:W-:-:S06]  /*0910*/  VIADD R15, R16, 0x7fe00000 ;  /* 0x7fe00000100f7836 */ /* 0x000fcc0000000000 */
[----:B------:R-:W-:-:S10]  /*0920*/  DMUL R12, R10, R14 ;  /* 0x0000000e0a0c7228 */ /* 0x000fd40000000000 */
[----:B------:R-:W-:-:S13]  /*0930*/  FSETP.GTU.AND P0, PT, |R13|, 1.469367938527859385e-39, PT ;  /* 0x001000000d00780b */ /* 0x000fda0003f0c200 */
[----:B------:R-:W-:Y:S05]  /*0940*/  @P0 BRA `(.L_x_9) ;  /* 0x0000000000840947 */ /* 0x000fea0003800000 */
[----:B------:R-:W-:Y:S01]  /*0950*/  DFMA R2, R10, -R2, R8 ;  /* 0x800000020a02722b */ /* 0x000fe20000000008 */
[----:B------:R-:W-:-:S09]  /*0960*/  IMAD.MOV.U32 R14, RZ, RZ, RZ ;  /* 0x000000ffff0e7224 */ /* 0x000fd200078e00ff */
[C---:B------:R-:W-:Y:S02]  /*0970*/  FSETP.NEU.AND P0, PT, R3.reuse, RZ, PT ;  /* 0x000000ff0300720b */ /* 0x040fe40003f0d000 */
[----:B------:R-:W-:-:S04]  /*0980*/  LOP3.LUT R7, R3, 0x80000000, R7, 0x48, !PT ;  /* 0x8000000003077812 */ /* 0x000fc800078e4807 */
[----:B------:R-:W-:-:S07]  /*0990*/  LOP3.LUT R15, R7, R15, RZ, 0xfc, !PT ;  /* 0x0000000f070f7212 */ /* 0x000fce00078efcff */
[----:B------:R-:W-:Y:S05]  /*09a0*/  @!P0 BRA `(.L_x_9) ;  /* 0x00000000006c8947 */ /* 0x000fea0003800000 */
[----:B------:R-:W-:Y:S01]  /*09b0*/  IMAD.MOV R3, RZ, RZ, -R16 ;  /* 0x000000ffff037224 */ /* 0x000fe200078e0a10 */
[----:B------:R-:W-:-:S06]  /*09c0*/  MOV R2, RZ ;  /* 0x000000ff00027202 */ /* 0x000fcc0000000f00 */
[----:B------:R-:W-:Y:S02]  /*09d0*/  DFMA R2, R12, -R2, R10 ;  /* 0x800000020c02722b */ /* 0x000fe4000000000a */
[----:B------:R-:W-:-:S04]  /*09e0*/  DMUL.RP R10, R10, R14 ;  /* 0x0000000e0a0a7228 */ /* 0x000fc80000008000 */
[----:B------:R-:W-:-:S04]  /*09f0*/  IADD3 R2, PT, PT, -R16, -0x43300000, RZ ;  /* 0xbcd0000010027810 */ /* 0x000fc80007ffe1ff */
[----:B------:R-:W-:Y:S02]  /*0a00*/  FSETP.NEU.AND P0, PT, |R3|, R2, PT ;  /* 0x000000020300720b */ /* 0x000fe40003f0d200 */
[----:B------:R-:W-:Y:S02]  /*0a10*/  LOP3.LUT R7, R11, R7, RZ, 0x3c, !PT ;  /* 0x000000070b077212 */ /* 0x000fe400078e3cff */
[----:B------:R-:W-:Y:S02]  /*0a20*/  FSEL R12, R10, R12, !P0 ;  /* 0x0000000c0a0c7208 */ /* 0x000fe40004000000 */
[----:B------:R-:W-:Y:S01]  /*0a30*/  FSEL R13, R7, R13, !P0 ;  /* 0x0000000d070d7208 */ /* 0x000fe20004000000 */
[----:B------:R-:W-:Y:S06]  /*0a40*/  BRA `(.L_x_9) ;  /* 0x0000000000447947 */ /* 0x000fec0003800000 */
.L_x_8:
[----:B------:R-:W-:-:S14]  /*0a50*/  DSETP.NAN.AND P0, PT, R6, R6, PT ;  /* 0x000000060600722a */ /* 0x000fdc0003f08000 */
[----:B------:R-:W-:Y:S05]  /*0a60*/  @P0 BRA `(.L_x_10) ;  /* 0x0000000000340947 */ /* 0x000fea0003800000 */
[----:B------:R-:W-:Y:S01]  /*0a70*/  ISETP.NE.AND P0, PT, R19, R18, PT ;  /* 0x000000121300720c */ /* 0x000fe20003f05270 */
[----:B------:R-:W-:Y:S02]  /*0a80*/  IMAD.MOV.U32 R12, RZ, RZ, 0x0 ;  /* 0x00000000ff0c7424 */ /* 0x000fe400078e00ff */
[----:B------:R-:W-:-:S10]  /*0a90*/  IMAD.MOV.U32 R13, RZ, RZ, -0x80000 ;  /* 0xfff80000ff0d7424 */ /* 0x000fd400078e00ff */
[----:B------:R-:W-:Y:S05]  /*0aa0*/  @!P0 BRA `(.L_x_9) ;  /* 0x00000000002c8947 */ /* 0x000fea0003800000 */
[----:B------:R-:W-:Y:S02]  /*0ab0*/  ISETP.NE.AND P0, PT, R19, 0x7ff00000, PT ;  /* 0x7ff000001300780c */ /* 0x000fe40003f05270 */
[----:B------:R-:W-:Y:S02]  /*0ac0*/  LOP3.LUT R6, R7, 0x3f789374, RZ, 0x3c, !PT ;  /* 0x3f78937407067812 */ /* 0x000fe400078e3cff */
[----:B------:R-:W-:Y:S02]  /*0ad0*/  ISETP.EQ.OR P0, PT, R18, RZ, !P0 ;  /* 0x000000ff1200720c */ /* 0x000fe40004702670 */
[----:B------:R-:W-:-:S11]  /*0ae0*/  LOP3.LUT R13, R6, 0x80000000, RZ, 0xc0, !PT ;  /* 0x80000000060d7812 */ /* 0x000fd600078ec0ff */
[----:B------:R-:W-:Y:S01]  /*0af0*/  @P0 LOP3.LUT R2, R13, 0x7ff00000, RZ, 0xfc, !PT ;  /* 0x7ff000000d020812 */ /* 0x000fe200078efcff */
[----:B------:R-:W-:Y:S02]  /*0b00*/  @!P0 IMAD.MOV.U32 R12, RZ, RZ, RZ ;  /* 0x000000ffff0c8224 */ /* 0x000fe400078e00ff */
[----:B------:R-:W-:Y:S01]  /*0b10*/  @P0 IMAD.MOV.U32 R12, RZ, RZ, RZ ;  /* 0x000000ffff0c0224 */ /* 0x000fe200078e00ff */
[----:B------:R-:W-:Y:S01]  /*0b20*/  @P0 MOV R13, R2 ;  /* 0x00000002000d0202 */ /* 0x000fe20000000f00 */
[----:B------:R-:W-:Y:S06]  /*0b30*/  BRA `(.L_x_9) ;  /* 0x0000000000087947 */ /* 0x000fec0003800000 */
.L_x_10:
[----:B------:R-:W-:Y:S01]  /*0b40*/  LOP3.LUT R13, R7, 0x80000, RZ, 0xfc, !PT ;  /* 0x00080000070d7812 */ /* 0x000fe200078efcff */
[----:B------:R-:W-:-:S07]  /*0b50*/  IMAD.MOV.U32 R12, RZ, RZ, R6 ;  /* 0x000000ffff0c7224 */ /* 0x000fce00078e0006 */
.L_x_9:
[----:B------:R-:W-:Y:S05]  /*0b60*/  BSYNC.RECONVERGENT B1 ;  /* 0x0000000000017941 */ /* 0x000fea0003800200 */
.L_x_7:
[----:B------:R-:W-:Y:S02]  /*0b70*/  IMAD.MOV.U32 R2, RZ, RZ, R4 ;  /* 0x000000ffff027224 */ /* 0x000fe400078e0004 */
[----:B------:R-:W-:-:S04]  /*0b80*/  IMAD.MOV.U32 R3, RZ, RZ, 0x0 ;  /* 0x00000000ff037424 */ /* 0x000fc800078e00ff */
[----:B------:R-:W-:Y:S05]  /*0b90*/  RET.REL.NODEC R2 `(_Z7fractaliiiPh) ;  /* 0xfffffff402187950 */ /* 0x000fea0003c3ffff */
        .weak           $__internal_1_$__cuda_sm20_div_s64
        .type           $__internal_1_$__cuda_sm20_div_s64,@function
        .size           $__internal_1_$__cuda_sm20_div_s64,(.L_x_12 - $__internal_1_$__cuda_sm20_div_s64)
$__internal_1_$__cuda_sm20_div_s64:
[----:B------:R-:W0:Y:S01]  /*0ba0*/  LDC R6, c[0x0][0x388] ;  /* 0x0000e200ff067b82 */ /* 0x000e220000000800 */
[----:B------:R-:W-:Y:S02]  /*0bb0*/  ISETP.GE.AND P0, PT, R7, RZ, PT ;  /* 0x000000ff0700720c */ /* 0x000fe40003f06270 */
[----:B------:R-:W-:Y:S02]  /*0bc0*/  ISETP.GE.AND P3, PT, R3, RZ, PT ;  /* 0x000000ff0300720c */ /* 0x000fe40003f66270 */
[----:B0-----:R-:W-:-:S04]  /*0bd0*/  IADD3 R5, P1, PT, RZ, -R6, RZ ;  /* 0x80000006ff057210 */ /* 0x001fc80007f3e0ff */
[----:B------:R-:W-:Y:S01]  /*0be0*/  SEL R4, R5, R6, !P0 ;  /* 0x0000000605047207 */ /* 0x000fe20004000000 */
[----:B------:R-:W-:-:S05]  /*0bf0*/  IMAD.X R8, RZ, RZ, ~R7, P1 ;  /* 0x000000ffff087224 */ /* 0x000fca00008e0e07 */
[----:B------:R-:W-:-:S04]  /*0c00*/  SEL R5, R8, R7, !P0 ;  /* 0x0000000708057207 */ /* 0x000fc80004000000 */
[----:B------:R-:W0:Y:S08]  /*0c10*/  I2F.U64.RP R12, R4 ;  /* 0x00000004000c7312 */ /* 0x000e300000309000 */
[----:B0-----:R-:W0:Y:S02]  /*0c20*/  MUFU.RCP R12, R12 ;  /* 0x0000000c000c7308 */ /* 0x001e240000001000 */
[----:B0-----:R-:W-:-:S06]  /*0c30*/  IADD3 R8, PT, PT, R12, 0x1ffffffe, RZ ;  /* 0x1ffffffe0c087810 */ /* 0x001fcc0007ffe0ff */
[----:B------:R-:W0:Y:S02]  /*0c40*/  F2I.U64.TRUNC R8, R8 ;  /* 0x0000000800087311 */ /* 0x000e24000020d800 */
[----:B0-----:R-:W-:-:S04]  /*0c50*/  IMAD.WIDE.U32 R10, R8, R4, RZ ;  /* 0x00000004080a7225 */ /* 0x001fc800078e00ff */
[----:B------:R-:W-:Y:S01]  /*0c60*/  IMAD R11, R8, R5, R11 ;  /* 0x00000005080b7224 */ /* 0x000fe200078e020b */
[----:B------:R-:W-:-:S03]  /*0c70*/  IADD3 R13, P0, PT, RZ, -R10, RZ ;  /* 0x8000000aff0d7210 */ /* 0x000fc60007f1e0ff */
[----:B------:R-:W-:Y:S02]  /*0c80*/  IMAD R11, R9, R4, R11 ;  /* 0x00000004090b7224 */ /* 0x000fe400078e020b */
[----:B------:R-:W-:-:S04]  /*0c90*/  IMAD.HI.U32 R10, R8, R13, RZ ;  /* 0x0000000d080a7227 */ /* 0x000fc800078e00ff */
[----:B------:R-:W-:Y:S02]  /*0ca0*/  IMAD.X R15, RZ, RZ, ~R11, P0 ;  /* 0x000000ffff0f7224 */ /* 0x000fe400000e0e0b */
[----:B------:R-:W-:Y:S02]  /*0cb0*/  IMAD.MOV.U32 R11, RZ, RZ, R8 ;  /* 0x000000ffff0b7224 */ /* 0x000fe400078e0008 */
[-C--:B------:R-:W-:Y:S02]  /*0cc0*/  IMAD R17, R9, R15.reuse, RZ ;  /* 0x0000000f09117224 */ /* 0x080fe400078e02ff */
[----:B------:R-:W-:-:S04]  /*0cd0*/  IMAD.WIDE.U32 R10, P0, R8, R15, R10 ;  /* 0x0000000f080a7225 */ /* 0x000fc8000780000a */
[----:B------:R-:W-:-:S04]  /*0ce0*/  IMAD.HI.U32 R15, R9, R15, RZ ;  /* 0x0000000f090f7227 */ /* 0x000fc800078e00ff */
[----:B------:R-:W-:-:S05]  /*0cf0*/  IMAD.HI.U32 R10, P1, R9, R13, R10 ;  /* 0x0000000d090a7227 */ /* 0x000fca000782000a */
[----:B------:R-:W-:Y:S01]  /*0d00*/  IADD3 R11, P2, PT, R17, R10, RZ ;  /* 0x0000000a110b7210 */ /* 0x000fe20007f5e0ff */
[----:B------:R-:W-:Y:S01]  /*0d10*/  IMAD.X R10, R15, 0x1, R9, P0 ;  /* 0x000000010f0a7824 */ /* 0x000fe200000e0609 */
[----:B------:R-:W-:-:S03]  /*0d20*/  IADD3 R15, P4, PT, RZ, -R2, RZ ;  /* 0x80000002ff0f7210 */ /* 0x000fc60007f9e0ff */
[----:B------:R-:W-:Y:S01]  /*0d30*/  IMAD.WIDE.U32 R8, R11, R4, RZ ;  /* 0x000000040b087225 */ /* 0x000fe200078e00ff */
[----:B------:R-:W-:-:S03]  /*0d40*/  IADD3.X R13, PT, PT, RZ, RZ, R10, P2, P1 ;  /* 0x000000ffff0d7210 */ /* 0x000fc600017e240a */
[----:B------:R-:W-:Y:S01]  /*0d50*/  IMAD R9, R11, R5, R9 ;  /* 0x000000050b097224 */ /* 0x000fe200078e0209 */
[----:B------:R-:W-:Y:S02]  /*0d60*/  IADD3 R17, P0, PT, RZ, -R8, RZ ;  /* 0x80000008ff117210 */ /* 0x000fe40007f1e0ff */
[----:B------:R-:W-:Y:S01]  /*0d70*/  SEL R8, R15, R2, !P3 ;  /* 0x000000020f087207 */ /* 0x000fe20005800000 */
[----:B------:R-:W-:Y:S02]  /*0d80*/  IMAD R9, R13, R4, R9 ;  /* 0x000000040d097224 */ /* 0x000fe400078e0209 */
[----:B------:R-:W-:-:S04]  /*0d90*/  IMAD.HI.U32 R10, R11, R17, RZ ;  /* 0x000000110b0a7227 */ /* 0x000fc800078e00ff */
[----:B------:R-:W-:-:S04]  /*0da0*/  IMAD.X R12, RZ, RZ, ~R9, P0 ;  /* 0x000000ffff0c7224 */ /* 0x000fc800000e0e09 */
[----:B------:R-:W-:-:S04]  /*0db0*/  IMAD.WIDE.U32 R10, P0, R11, R12, R10 ;  /* 0x0000000c0b0a7225 */ /* 0x000fc8000780000a */
[----:B------:R-:W-:Y:S01]  /*0dc0*/  IMAD.HI.U32 R9, P1, R13, R17, R10 ;  /* 0x000000110d097227 */ /* 0x000fe2000782000a */
[----:B------:R-:W-:-:S03]  /*0dd0*/  IADD3.X R11, PT, PT, RZ, ~R3, RZ, P4, !PT ;  /* 0x80000003ff0b7210 */ /* 0x000fc600027fe4ff */
[CC--:B------:R-:W-:Y:S02]  /*0de0*/  IMAD R10, R13.reuse, R12.reuse, RZ ;  /* 0x0000000c0d0a7224 */ /* 0x0c0fe400078e02ff */
[----:B------:R-:W-:-:S03]  /*0df0*/  IMAD.HI.U32 R12, R13, R12, RZ ;  /* 0x0000000c0d0c7227 */ /* 0x000fc600078e00ff */
[----:B------:R-:W-:Y:S01]  /*0e00*/  IADD3 R9, P2, PT, R10, R9, RZ ;  /* 0x000000090a097210 */ /* 0x000fe20007f5e0ff */
[----:B------:R-:W-:Y:S01]  /*0e10*/  IMAD.X R13, R12, 0x1, R13, P0 ;  /* 0x000000010c0d7824 */ /* 0x000fe200000e060d */
[----:B------:R-:W-:Y:S01]  /*0e20*/  SEL R12, R11, R3, !P3 ;  /* 0x000000030b0c7207 */ /* 0x000fe20005800000 */
[----:B------:R-:W-:Y:S02]  /*0e30*/  IMAD.MOV.U32 R11, RZ, RZ, RZ ;  /* 0x000000ffff0b7224 */ /* 0x000fe400078e00ff */
[----:B------:R-:W-:Y:S01]  /*0e40*/  IMAD.HI.U32 R10, R9, R8, RZ ;  /* 0x00000008090a7227 */ /* 0x000fe200078e00ff */
[----:B------:R-:W-:-:S03]  /*0e50*/  IADD3.X R13, PT, PT, RZ, RZ, R13, P2, P1 ;  /* 0x000000ffff0d7210 */ /* 0x000fc600017e240d */
[----:B------:R-:W-:-:S04]  /*0e60*/  IMAD.WIDE.U32 R10, R9, R12, R10 ;  /* 0x0000000c090a7225 */ /* 0x000fc800078e000a */
[C---:B------:R-:W-:Y:S02]  /*0e70*/  IMAD R15, R13.reuse, R12, RZ ;  /* 0x0000000c0d0f7224 */ /* 0x040fe400078e02ff */
[----:B------:R-:W-:-:S04]  /*0e80*/  IMAD.HI.U32 R10, P0, R13, R8, R10 ;  /* 0x000000080d0a7227 */ /* 0x000fc8000780000a */
[----:B------:R-:W-:Y:S01]  /*0e90*/  IMAD.HI.U32 R9, R13, R12, RZ ;  /* 0x0000000c0d097227 */ /* 0x000fe200078e00ff */
[----:B------:R-:W-:-:S03]  /*0ea0*/  IADD3 R13, P1, PT, R15, R10, RZ ;  /* 0x0000000a0f0d7210 */ /* 0x000fc60007f3e0ff */
[----:B------:R-:W-:Y:S02]  /*0eb0*/  IMAD.X R9, RZ, RZ, R9, P0 ;  /* 0x000000ffff097224 */ /* 0x000fe400000e0609 */
[----:B------:R-:W-:-:S04]  /*0ec0*/  IMAD.WIDE.U32 R10, R13, R4, RZ ;  /* 0x000000040d0a7225 */ /* 0x000fc800078e00ff */
[----:B------:R-:W-:Y:S01]  /*0ed0*/  IMAD.X R9, RZ, RZ, R9, P1 ;  /* 0x000000ffff097224 */ /* 0x000fe200008e0609 */
[----:B------:R-:W-:Y:S01]  /*0ee0*/  IADD3 R15, P1, PT, -R10, R8, RZ ;  /* 0x000000080a0f7210 */ /* 0x000fe20007f3e1ff */
[C---:B------:R-:W-:Y:S02]  /*0ef0*/  IMAD R11, R13.reuse, R5, R11 ;  /* 0x000000050d0b7224 */ /* 0x040fe400078e020b */
[----:B------:R-:W-:Y:S01]  /*0f00*/  VIADD R8, R13, 0x1 ;  /* 0x000000010d087836 */ /* 0x000fe20000000000 */
[-C--:B------:R-:W-:Y:S01]  /*0f10*/  ISETP.GE.U32.AND P0, PT, R15, R4.reuse, PT ;  /* 0x000000040f00720c */ /* 0x080fe20003f06070 */
[----:B------:R-:W-:-:S05]  /*0f20*/  IMAD R9, R9, R4, R11 ;  /* 0x0000000409097224 */ /* 0x000fca00078e020b */
[----:B------:R-:W-:Y:S02]  /*0f30*/  IADD3.X R17, PT, PT, ~R9, R12, RZ, P1, !PT ;  /* 0x0000000c09117210 */ /* 0x000fe40000ffe5ff */
[----:B------:R-:W-:Y:S02]  /*0f40*/  IADD3 R9, P1, PT, R15, -R4, RZ ;  /* 0x800000040f097210 */ /* 0x000fe40007f3e0ff */
[----:B------:R-:W-:-:S03]  /*0f50*/  ISETP.GE.U32.AND.EX P0, PT, R17, R5, PT, P0 ;  /* 0x000000051100720c */ /* 0x000fc60003f06100 */
[----:B------:R-:W-:Y:S01]  /*0f60*/  IMAD.X R11, R17, 0x1, ~R5, P1 ;  /* 0x00000001110b7824 */ /* 0x000fe200008e0e05 */
[----:B------:R-:W-:Y:S02]  /*0f70*/  SEL R9, R9, R15, P0 ;  /* 0x0000000f09097207 */ /* 0x000fe40000000000 */
[----:B------:R-:W-:Y:S02]  /*0f80*/  SEL R13, R8, R13, P0 ;  /* 0x0000000d080d7207 */ /* 0x000fe40000000000 */
[----:B------:R-:W-:Y:S02]  /*0f90*/  SEL R11, R11, R17, P0 ;  /* 0x000000110b0b7207 */ /* 0x000fe40000000000 */
[----:B------:R-:W-:Y:S01]  /*0fa0*/  ISETP.GE.U32.AND P0, PT, R9, R4, PT ;  /* 0x000000040900720c */ /* 0x000fe20003f06070 */
[----:B------:R-:W-:-:S03]  /*0fb0*/  VIADD R4, R13, 0x1 ;  /* 0x000000010d047836 */ /* 0x000fc60000000000 */
[----:B------:R-:W-:Y:S02]  /*0fc0*/  ISETP.GE.U32.AND.EX P0, PT, R11, R5, PT, P0 ;  /* 0x000000050b00720c */ /* 0x000fe40003f06100 */
[----:B------:R-:W-:Y:S02]  /*0fd0*/  LOP3.LUT R5, R7, R3, RZ, 0x3c, !PT ;  /* 0x0000000307057212 */ /* 0x000fe400078e3cff */
[----:B------:R-:W-:Y:S02]  /*0fe0*/  SEL R4, R4, R13, P0 ;  /* 0x0000000d04047207 */ /* 0x000fe40000000000 */
[----:B------:R-:W-:Y:S02]  /*0ff0*/  ISETP.GE.AND P1, PT, R5, RZ, PT ;  /* 0x000000ff0500720c */ /* 0x000fe40003f26270 */
[----:B------:R-:W-:Y:S02]  /*1000*/  IADD3 R5, PT, PT, RZ, -R4, RZ ;  /* 0x80000004ff057210 */ /* 0x000fe40007ffe0ff */
[----:B------:R-:W-:-:S02]  /*1010*/  ISETP.NE.U32.AND P0, PT, R6, RZ, PT ;  /* 0x000000ff0600720c */ /* 0x000fc40003f05070 */
[----:B------:R-:W-:Y:S01]  /*1020*/  SEL R6, R5, R4, !P1 ;  /* 0x0000000405067207 */ /* 0x000fe20004800000 */
[----:B------:R-:W-:Y:S01]  /*1030*/  IMAD.MOV.U32 R4, RZ, RZ, R0 ;  /* 0x000000ffff047224 */ /* 0x000fe200078e0000 */
[----:B------:R-:W-:Y:S01]  /*1040*/  ISETP.NE.AND.EX P0, PT, R7, RZ, PT, P0 ;  /* 0x000000ff0700720c */ /* 0x000fe20003f05300 */
[----:B------:R-:W-:-:S03]  /*1050*/  IMAD.MOV.U32 R5, RZ, RZ, 0x0 ;  /* 0x00000000ff057424 */ /* 0x000fc600078e00ff */
[----:B------:R-:W-:Y:S01]  /*1060*/  SEL R6, R6, 0xffffffff, P0 ;  /* 0xffffffff06067807 */ /* 0x000fe20000000000 */
[----:B------:R-:W-:Y:S08]  /*1070*/  RET.REL.NODEC R4 `(_Z7fractaliiiPh) ;  /* 0xffffffec04e07950 */ /* 0x000ff00003c3ffff */
.L_x_11:
[----:B------:R-:W-:-:S00]  /*1080*/  BRA `(.L_x_11) ;  /* 0xfffffffc00fc7947 */ /* 0x000fc0000383ffff */
[----:B------:R-:W-:-:S00]  /*1090*/  NOP ;  /* 0x0000000000007918 */ /* 0x000fc00000000000 */
        /* <DEDUP_REMOVED lines=14> */
.L_x_12:


//--------------------- .nv.shared.reserved.0     --------------------------
	.section	.nv.shared.reserved.0,"aw",@nobits
	.weak		__nv_reservedSMEM_offset_0_alias
	.size		__nv_reservedSMEM_offset_0_alias, 0, 64
	.other		__nv_reservedSMEM_offset_0_alias,@"STO_CUDA_RESERVED_SHARED STV_DEFAULT"
__nv_reservedSMEM_offset_0_alias:
	.zero		0
	.zero		64


//--------------------- .nv.constant0._Z7fractaliiiPh --------------------------
	.section	.nv.constant0._Z7fractaliiiPh,"a",@progbits
	.sectionflags	@""
	.align	4
.nv.constant0._Z7fractaliiiPh:
	.zero		920


//--------------------- SYMBOLS --------------------------

	.type		.nv.reservedSmem.offset0,@object
	.size		.nv.reservedSmem.offset0,0x4
